//
// Generated by NVIDIA NVVM Compiler
//
// Compiler Build ID: CL-36424714
// Cuda compilation tools, release 13.0, V13.0.88
// Based on NVVM 20.0.0
//

.version 9.0
.target sm_100
.address_size 64

	// .globl	_Z10max_kernelPfS_i
// _ZZ10max_kernelPfS_iE5sdata has been demoted

.visible .entry _Z10max_kernelPfS_i(
	.param .u64 .ptr .align 1 _Z10max_kernelPfS_i_param_0,
	.param .u64 .ptr .align 1 _Z10max_kernelPfS_i_param_1,
	.param .u32 _Z10max_kernelPfS_i_param_2
)
{
	.reg .pred 	%p<17>;
	.reg .b32 	%r<41>;
	.reg .b32 	%f<31>;
	.reg .b64 	%rd<7>;
	// demoted variable
	.shared .align 4 .b8 _ZZ10max_kernelPfS_iE5sdata[128];
	ld.param.u64 	%rd2, [_Z10max_kernelPfS_i_param_0];
	ld.param.u64 	%rd3, [_Z10max_kernelPfS_i_param_1];
	ld.param.u32 	%r8, [_Z10max_kernelPfS_i_param_2];
	cvta.to.global.u64 	%rd1, %rd3;
	mov.u32 	%r9, %ctaid.x;
	mov.u32 	%r1, %ntid.x;
	mov.u32 	%r2, %tid.x;
	mad.lo.s32 	%r3, %r9, %r1, %r2;
	and.b32  	%r4, %r2, 31;
	setp.ge.s32 	%p1, %r3, %r8;
	mov.f32 	%f29, 0fFF7FFFFF;
	@%p1 bra 	$L__BB0_2;
	cvta.to.global.u64 	%rd4, %rd2;
	mul.wide.s32 	%rd5, %r3, 4;
	add.s64 	%rd6, %rd4, %rd5;
	ld.global.f32 	%f29, [%rd6];
$L__BB0_2:
	mov.b32 	%r10, %f29;
	shfl.sync.down.b32	%r11|%p2, %r10, 16, 31, -1;
	mov.b32 	%f8, %r11;
	max.f32 	%f9, %f29, %f8;
	mov.b32 	%r12, %f9;
	shfl.sync.down.b32	%r13|%p3, %r12, 8, 31, -1;
	mov.b32 	%f10, %r13;
	max.f32 	%f11, %f9, %f10;
	mov.b32 	%r14, %f11;
	shfl.sync.down.b32	%r15|%p4, %r14, 4, 31, -1;
	mov.b32 	%f12, %r15;
	max.f32 	%f13, %f11, %f12;
	mov.b32 	%r16, %f13;
	shfl.sync.down.b32	%r17|%p5, %r16, 2, 31, -1;
	mov.b32 	%f14, %r17;
	max.f32 	%f15, %f13, %f14;
	mov.b32 	%r18, %f15;
	shfl.sync.down.b32	%r19|%p6, %r18, 1, 31, -1;
	mov.b32 	%f16, %r19;
	max.f32 	%f3, %f15, %f16;
	setp.ne.s32 	%p7, %r4, 0;
	@%p7 bra 	$L__BB0_4;
	shr.u32 	%r20, %r2, 3;
	and.b32  	%r21, %r20, 124;
	mov.u32 	%r22, _ZZ10max_kernelPfS_iE5sdata;
	add.s32 	%r23, %r22, %r21;
	st.shared.f32 	[%r23], %f3;
$L__BB0_4:
	bar.sync 	0;
	setp.gt.u32 	%p8, %r2, 31;
	@%p8 bra 	$L__BB0_10;
	add.s32 	%r24, %r1, 31;
	shr.u32 	%r25, %r24, 5;
	setp.ge.u32 	%p9, %r4, %r25;
	mov.f32 	%f30, 0fFF7FFFFF;
	@%p9 bra 	$L__BB0_7;
	shl.b32 	%r26, %r4, 2;
	mov.u32 	%r27, _ZZ10max_kernelPfS_iE5sdata;
	add.s32 	%r28, %r27, %r26;
	ld.shared.f32 	%f30, [%r28];
$L__BB0_7:
	setp.ne.s32 	%p10, %r4, 0;
	mov.b32 	%r29, %f30;
	shfl.sync.down.b32	%r30|%p11, %r29, 16, 31, -1;
	mov.b32 	%f18, %r30;
	max.f32 	%f19, %f30, %f18;
	mov.b32 	%r31, %f19;
	shfl.sync.down.b32	%r32|%p12, %r31, 8, 31, -1;
	mov.b32 	%f20, %r32;
	max.f32 	%f21, %f19, %f20;
	mov.b32 	%r33, %f21;
	shfl.sync.down.b32	%r34|%p13, %r33, 4, 31, -1;
	mov.b32 	%f22, %r34;
	max.f32 	%f23, %f21, %f22;
	mov.b32 	%r35, %f23;
	shfl.sync.down.b32	%r36|%p14, %r35, 2, 31, -1;
	mov.b32 	%f24, %r36;
	max.f32 	%f25, %f23, %f24;
	mov.b32 	%r37, %f25;
	shfl.sync.down.b32	%r38|%p15, %r37, 1, 31, -1;
	mov.b32 	%f26, %r38;
	max.f32 	%f6, %f25, %f26;
	@%p10 bra 	$L__BB0_10;
	ld.global.u32 	%r40, [%rd1];
$L__BB0_9:
	mov.b32 	%f27, %r40;
	max.f32 	%f28, %f6, %f27;
	mov.b32 	%r39, %f28;
	atom.relaxed.global.cas.b32 	%r7, [%rd1], %r40, %r39;
	setp.ne.s32 	%p16, %r40, %r7;
	mov.u32 	%r40, %r7;
	@%p16 bra 	$L__BB0_9;
$L__BB0_10:
	ret;

}


// ===== COMPILED SASS (sm_100) =====

	.target	sm_100

	.elftype	@"ET_EXEC"


//--------------------- .note.nv.tkinfo           --------------------------
	.section	.note.nv.tkinfo,"",@"SHT_NOTE"
	.sectionflags	@"SHF_NOTE_NV_TKINFO"
	.tkinfo
        /*0018*/ 	.word	0x00000002
        /*0030*/ 	.string	""
        /*0030*/ 	.string	"ptxas"
        /*0030*/ 	.string	"Cuda compilation tools, release 13.0, V13.0.88"
        /*0030*/ 	.string	"Build cuda_13.0.r13.0/compiler.36424714_0"
        /*0030*/ 	.string	"-arch sm_100 -m 64 "



//--------------------- .note.nv.cuinfo           --------------------------
	.section	.note.nv.cuinfo,"",@"SHT_NOTE"
	.sectionflags	@"SHF_NOTE_NV_CUINFO"
        /*0018*/ 	.short	0x0002
        /*001a*/ 	.short	0x0064
        /*001c*/ 	.short	0x0082
	.zero		2


//--------------------- .nv.info                  --------------------------
	.section	.nv.info,"",@"SHT_CUDA_INFO"
	.align	4


	//----- nvinfo : EIATTR_REGCOUNT
	.align		4
        /*0000*/ 	.byte	0x04, 0x2f
        /*0002*/ 	.short	(.L_1 - .L_0)
	.align		4
.L_0:
        /*0004*/ 	.word	index@(_Z10max_kernelPfS_i)
        /*0008*/ 	.word	0x0000000e


	//----- nvinfo : EIATTR_FRAME_SIZE
	.align		4
.L_1:
        /*000c*/ 	.byte	0x04, 0x11
        /*000e*/ 	.short	(.L_3 - .L_2)
	.align		4
.L_2:
        /*0010*/ 	.word	index@(_Z10max_kernelPfS_i)
        /*0014*/ 	.word	0x00000000


	//----- nvinfo : EIATTR_MIN_STACK_SIZE
	.align		4
.L_3:
        /*0018*/ 	.byte	0x04, 0x12
        /*001a*/ 	.short	(.L_5 - .L_4)
	.align		4
.L_4:
        /*001c*/ 	.word	index@(_Z10max_kernelPfS_i)
        /*0020*/ 	.word	0x00000000
.L_5:


//--------------------- .nv.compat                --------------------------
	.section	.nv.compat,"",@"SHT_CUDA_COMPAT_INFO"
	.align	4
        /*0000*/ 	.byte	0x02, 0x09, 0x00, 0x00, 0x02, 0x02, 0x01, 0x00, 0x02, 0x05, 0x05, 0x00, 0x03, 0x07, 0x01, 0x01
        /*0010*/ 	.byte	0x02, 0x03, 0x00, 0x00, 0x02, 0x06, 0x01, 0x00, 0x04, 0x0b, 0x08, 0x00, 0x09, 0x00, 0x00, 0x00
        /*0020*/ 	.byte	0x00, 0x00, 0x00, 0x00


//--------------------- .nv.info._Z10max_kernelPfS_i --------------------------
	.section	.nv.info._Z10max_kernelPfS_i,"",@"SHT_CUDA_INFO"
	.sectionflags	@""
	.align	4


	//----- nvinfo : EIATTR_CUDA_API_VERSION
	.align		4
        /*0000*/ 	.byte	0x04, 0x37
        /*0002*/ 	.short	(.L_7 - .L_6)
.L_6:
        /*0004*/ 	.word	0x00000082


	//----- nvinfo : EIATTR_KPARAM_INFO
	.align		4
.L_7:
        /*0008*/ 	.byte	0x04, 0x17
        /*000a*/ 	.short	(.L_9 - .L_8)
.L_8:
        /*000c*/ 	.word	0x00000000
        /*0010*/ 	.short	0x0002
        /*0012*/ 	.short	0x0010
        /*0014*/ 	.byte	0x00, 0xf0, 0x11, 0x00


	//----- nvinfo : EIATTR_KPARAM_INFO
	.align		4
.L_9:
        /*0018*/ 	.byte	0x04, 0x17
        /*001a*/ 	.short	(.L_11 - .L_10)
.L_10:
        /*001c*/ 	.word	0x00000000
        /*0020*/ 	.short	0x0001
        /*0022*/ 	.short	0x0008
        /*0024*/ 	.byte	0x00, 0xf5, 0x21, 0x00


	//----- nvinfo : EIATTR_KPARAM_INFO
	.align		4
.L_11:
        /*0028*/ 	.byte	0x04, 0x17
        /*002a*/ 	.short	(.L_13 - .L_12)
.L_12:
        /*002c*/ 	.word	0x00000000
        /*0030*/ 	.short	0x0000
        /*0032*/ 	.short	0x0000
        /*0034*/ 	.byte	0x00, 0xf5, 0x21, 0x00


	//----- nvinfo : EIATTR_SPARSE_MMA_MASK
	.align		4
.L_13:
        /*0038*/ 	.byte	0x03, 0x50
        /*003a*/ 	.short	0x0000


	//----- nvinfo : EIATTR_MAXREG_COUNT
	.align		4
        /*003c*/ 	.byte	0x03, 0x1b
        /*003e*/ 	.short	0x00ff


	//----- nvinfo : EIATTR_NUM_BARRIERS
	.align		4
        /*0040*/ 	.byte	0x02, 0x4c
        /*0042*/ 	.byte	0x01
	.zero		1


	//----- nvinfo : EIATTR_MERCURY_ISA_VERSION
	.align		4
        /*0044*/ 	.byte	0x03, 0x5f
        /*0046*/ 	.short	0x0101


	//----- nvinfo : EIATTR_COOP_GROUP_MASK_REGIDS
	.align		4
        /*0048*/ 	.byte	0x04, 0x29
        /*004a*/ 	.short	(.L_15 - .L_14)


	//   ....[0]....
.L_14:
        /*004c*/ 	.word	0xffffffff


	//   ....[1]....
        /*0050*/ 	.word	0xffffffff


	//   ....[2]....
        /*0054*/ 	.word	0xffffffff


	//   ....[3]....
        /*0058*/ 	.word	0xffffffff


	//   ....[4]....
        /*005c*/ 	.word	0xffffffff


	//   ....[5]....
        /*0060*/ 	.word	0xffffffff


	//   ....[6]....
        /*0064*/ 	.word	0xffffffff


	//   ....[7]....
        /*0068*/ 	.word	0xffffffff


	//   ....[8]....
        /*006c*/ 	.word	0xffffffff


	//   ....[9]....
        /*0070*/ 	.word	0xffffffff


	//----- nvinfo : EIATTR_COOP_GROUP_INSTR_OFFSETS
	.align		4
.L_15:
        /*0074*/ 	.byte	0x04, 0x28
        /*0076*/ 	.short	(.L_17 - .L_16)


	//   ....[0]....
.L_16:
        /*0078*/ 	.word	0x000000d0


	//   ....[1]....
        /*007c*/ 	.word	0x000000f0


	//   ....[2]....
        /*0080*/ 	.word	0x00000120


	//   ....[3]....
        /*0084*/ 	.word	0x00000190


	//   ....[4]....
        /*0088*/ 	.word	0x000001d0


	//   ....[5]....
        /*008c*/ 	.word	0x000002b0


	//   ....[6]....
        /*0090*/ 	.word	0x000002d0


	//   ....[7]....
        /*0094*/ 	.word	0x000002f0


	//   ....[8]....
        /*0098*/ 	.word	0x00000310


	//   ....[9]....
        /*009c*/ 	.word	0x00000330


	//----- nvinfo : EIATTR_VRC_CTA_INIT_COUNT
	.align		4
.L_17:
        /*00a0*/ 	.byte	0x02, 0x4a
	.zero		1
	.zero		1


	//----- nvinfo : EIATTR_EXIT_INSTR_OFFSETS
	.align		4
        /*00a4*/ 	.byte	0x04, 0x1c
        /*00a6*/ 	.short	(.L_19 - .L_18)


	//   ....[0]....
.L_18:
        /*00a8*/ 	.word	0x00000210


	//   ....[1]....
        /*00ac*/ 	.word	0x00000340


	//   ....[2]....
        /*00b0*/ 	.word	0x000003e0


	//----- nvinfo : EIATTR_CRS_STACK_SIZE
	.align		4
.L_19:
        /*00b4*/ 	.byte	0x04, 0x1e
        /*00b6*/ 	.short	(.L_21 - .L_20)
.L_20:
        /*00b8*/ 	.word	0x00000000


	//----- nvinfo : EIATTR_CBANK_PARAM_SIZE
	.align		4
.L_21:
        /*00bc*/ 	.byte	0x03, 0x19
        /*00be*/ 	.short	0x0014


	//----- nvinfo : EIATTR_PARAM_CBANK
	.align		4
        /*00c0*/ 	.byte	0x04, 0x0a
        /*00c2*/ 	.short	(.L_23 - .L_22)
	.align		4
.L_22:
        /*00c4*/ 	.word	index@(.nv.constant0._Z10max_kernelPfS_i)
        /*00c8*/ 	.short	0x0380
        /*00ca*/ 	.short	0x0014


	//----- nvinfo : EIATTR_SW_WAR
	.align		4
.L_23:
        /*00cc*/ 	.byte	0x04, 0x36
        /*00ce*/ 	.short	(.L_25 - .L_24)
.L_24:
        /*00d0*/ 	.word	0x00000008
.L_25:


//--------------------- .nv.callgraph             --------------------------
	.section	.nv.callgraph,"",@"SHT_CUDA_CALLGRAPH"
	.align	4
	.sectionentsize	8
	.align		4
        /*0000*/ 	.word	0x00000000
	.align		4
        /*0004*/ 	.word	0xffffffff
	.align		4
        /*0008*/ 	.word	0x00000000
	.align		4
        /*000c*/ 	.word	0xfffffffe
	.align		4
        /*0010*/ 	.word	0x00000000
	.align		4
        /*0014*/ 	.word	0xfffffffd
	.align		4
        /*0018*/ 	.word	0x00000000
	.align		4
        /*001c*/ 	.word	0xfffffffc


//--------------------- .text._Z10max_kernelPfS_i --------------------------
	.section	.text._Z10max_kernelPfS_i,"ax",@progbits
	.align	128
        .global         _Z10max_kernelPfS_i
        .type           _Z10max_kernelPfS_i,@function
        .size           _Z10max_kernelPfS_i,(.L_x_2 - _Z10max_kernelPfS_i)
        .other          _Z10max_kernelPfS_i,@"STO_CUDA_ENTRY STV_DEFAULT"
_Z10max_kernelPfS_i:
.text._Z10max_kernelPfS_i:
[----:B------:R-:W-:Y:S01]  /*0000*/  LDC R1, c[0x0][0x37c] ;  /* 0x0000df00ff017b82 */ /* 0x000fe20000000800 */
[----:B------:R-:W0:Y:S07]  /*0010*/  S2R R11, SR_TID.X ;  /* 0x00000000000b7919 */ /* 0x000e2e0000002100 */
[----:B------:R-:W0:Y:S01]  /*0020*/  S2UR UR4, SR_CTAID.X ;  /* 0x00000000000479c3 */ /* 0x000e220000002500 */
[----:B------:R-:W1:Y:S01]  /*0030*/  LDCU UR5, c[0x0][0x390] ;  /* 0x00007200ff0577ac */ /* 0x000e620008000800 */
[----:B------:R-:W-:-:S06]  /*0040*/  IMAD.MOV.U32 R4, RZ, RZ, -0x800001 ;  /* 0xff7fffffff047424 */ /* 0x000fcc00078e00ff */
[----:B------:R-:W0:Y:S02]  /*0050*/  LDC R10, c[0x0][0x360] ;  /* 0x0000d800ff0a7b82 */ /* 0x000e240000000800 */
[----:B0-----:R-:W-:-:S05]  /*0060*/  IMAD R5, R10, UR4, R11 ;  /* 0x000000040a057c24 */ /* 0x001fca000f8e020b */
[----:B-1----:R-:W-:Y:S01]  /*0070*/  ISETP.GE.AND P0, PT, R5, UR5, PT ;  /* 0x0000000505007c0c */ /* 0x002fe2000bf06270 */
[----:B------:R-:W0:-:S12]  /*0080*/  LDCU.64 UR4, c[0x0][0x358] ;  /* 0x00006b00ff0477ac */ /* 0x000e180008000a00 */
[----:B------:R-:W1:Y:S02]  /*0090*/  @!P0 LDC.64 R2, c[0x0][0x380] ;  /* 0x0000e000ff028b82 */ /* 0x000e640000000a00 */
[----:B-1----:R-:W-:-:S05]  /*00a0*/  @!P0 IMAD.WIDE R2, R5, 0x4, R2 ;  /* 0x0000000405028825 */ /* 0x002fca00078e0202 */
[----:B0-----:R-:W2:Y:S01]  /*00b0*/  @!P0 LDG.E R4, desc[UR4][R2.64] ;  /* 0x0000000402048981 */ /* 0x001ea2000c1e1900 */
[----:B------:R-:W-:-:S03]  /*00c0*/  ISETP.GT.U32.AND P1, PT, R11, 0x1f, PT ;  /* 0x0000001f0b00780c */ /* 0x000fc60003f24070 */
[----:B--2---:R-:W0:Y:S02]  /*00d0*/  SHFL.DOWN PT, R5, R4, 0x10, 0x1f ;  /* 0x0a001f0004057f89 */ /* 0x004e2400000e0000 */
[----:B0-----:R-:W-:-:S05]  /*00e0*/  FMNMX R5, R5, R4, !PT ;  /* 0x0000000405057209 */ /* 0x001fca0007800000 */
[----:B------:R-:W0:Y:S02]  /*00f0*/  SHFL.DOWN PT, R0, R5, 0x8, 0x1f ;  /* 0x09001f0005007f89 */ /* 0x000e2400000e0000 */
[----:B0-----:R-:W-:Y:S02]  /*0100*/  FMNMX R6, R5, R0, !PT ;  /* 0x0000000005067209 */ /* 0x001fe40007800000 */
[----:B------:R-:W-:-:S03]  /*0110*/  LOP3.LUT R0, R11, 0x1f, RZ, 0xc0, !PT ;  /* 0x0000001f0b007812 */ /* 0x000fc600078ec0ff */
[----:B------:R-:W0:Y:S01]  /*0120*/  SHFL.DOWN PT, R7, R6, 0x4, 0x1f ;  /* 0x08801f0006077f89 */ /* 0x000e2200000e0000 */
[----:B------:R-:W-:-:S13]  /*0130*/  ISETP.NE.AND P0, PT, R0, RZ, PT ;  /* 0x000000ff0000720c */ /* 0x000fda0003f05270 */
[----:B------:R-:W1:Y:S01]  /*0140*/  @!P0 S2R R9, SR_CgaCtaId ;  /* 0x0000000000098919 */ /* 0x000e620000008800 */
[----:B------:R-:W-:Y:S02]  /*0150*/  @!P0 MOV R4, 0x400 ;  /* 0x0000040000048802 */ /* 0x000fe40000000f00 */
[----:B------:R-:W-:-:S04]  /*0160*/  @!P0 SHF.R.U32.HI R2, RZ, 0x3, R11 ;  /* 0x00000003ff028819 */ /* 0x000fc8000001160b */
[----:B------:R-:W-:Y:S02]  /*0170*/  @!P0 LOP3.LUT R2, R2, 0x7c, RZ, 0xc0, !PT ;  /* 0x0000007c02028812 */ /* 0x000fe400078ec0ff */
[----:B0-----:R-:W-:-:S05]  /*0180*/  FMNMX R7, R6, R7, !PT ;  /* 0x0000000706077209 */ /* 0x001fca0007800000 */
[----:B------:R-:W0:Y:S01]  /*0190*/  SHFL.DOWN PT, R8, R7, 0x2, 0x1f ;  /* 0x08401f0007087f89 */ /* 0x000e2200000e0000 */
[----:B-1----:R-:W-:-:S05]  /*01a0*/  @!P0 LEA R5, R9, R4, 0x18 ;  /* 0x0000000409058211 */ /* 0x002fca00078ec0ff */
[----:B------:R-:W-:Y:S01]  /*01b0*/  @!P0 IMAD.IADD R2, R2, 0x1, R5 ;  /* 0x0000000102028824 */ /* 0x000fe200078e0205 */
[----:B0-----:R-:W-:-:S05]  /*01c0*/  FMNMX R8, R7, R8, !PT ;  /* 0x0000000807087209 */ /* 0x001fca0007800000 */
[----:B------:R-:W0:Y:S02]  /*01d0*/  SHFL.DOWN PT, R3, R8, 0x1, 0x1f ;  /* 0x08201f0008037f89 */ /* 0x000e2400000e0000 */
[----:B0-----:R-:W-:-:S05]  /*01e0*/  FMNMX R3, R8, R3, !PT ;  /* 0x0000000308037209 */ /* 0x001fca0007800000 */
[----:B------:R0:W-:Y:S01]  /*01f0*/  @!P0 STS [R2], R3 ;  /* 0x0000000302008388 */ /* 0x0001e20000000800 */
[----:B------:R-:W-:Y:S06]  /*0200*/  BAR.SYNC.DEFER_BLOCKING 0x0 ;  /* 0x0000000000007b1d */ /* 0x000fec0000010000 */
[----:B------:R-:W-:Y:S05]  /*0210*/  @P1 EXIT ;  /* 0x000000000000194d */ /* 0x000fea0003800000 */
[----:B0-----:R-:W-:-:S05]  /*0220*/  VIADD R2, R10, 0x1f ;  /* 0x0000001f0a027836 */ /* 0x001fca0000000000 */
[----:B------:R-:W-:-:S04]  /*0230*/  SHF.R.U32.HI R3, RZ, 0x5, R2 ;  /* 0x00000005ff037819 */ /* 0x000fc80000011602 */
[----:B------:R-:W-:-:S13]  /*0240*/  ISETP.GE.U32.AND P1, PT, R0, R3, PT ;  /* 0x000000030000720c */ /* 0x000fda0003f26070 */
[----:B------:R-:W0:Y:S01]  /*0250*/  @!P1 S2R R3, SR_CgaCtaId ;  /* 0x0000000000039919 */ /* 0x000e220000008800 */
[----:B------:R-:W-:-:S04]  /*0260*/  @!P1 MOV R2, 0x400 ;  /* 0x0000040000029802 */ /* 0x000fc80000000f00 */
[----:B0-----:R-:W-:Y:S01]  /*0270*/  @!P1 LEA R3, R3, R2, 0x18 ;  /* 0x0000000203039211 */ /* 0x001fe200078ec0ff */
[----:B------:R-:W-:-:S04]  /*0280*/  IMAD.MOV.U32 R2, RZ, RZ, -0x800001 ;  /* 0xff7fffffff027424 */ /* 0x000fc800078e00ff */
[----:B------:R-:W-:-:S05]  /*0290*/  @!P1 IMAD R0, R0, 0x4, R3 ;  /* 0x0000000400009824 */ /* 0x000fca00078e0203 */
[----:B------:R-:W0:Y:S04]  /*02a0*/  @!P1 LDS R2, [R0] ;  /* 0x0000000000029984 */ /* 0x000e280000000800 */
[----:B0-----:R-:W0:Y:S02]  /*02b0*/  SHFL.DOWN PT, R3, R2, 0x10, 0x1f ;  /* 0x0a001f0002037f89 */ /* 0x001e2400000e0000 */
[----:B0-----:R-:W-:-:S05]  /*02c0*/  FMNMX R3, R3, R2, !PT ;  /* 0x0000000203037209 */ /* 0x001fca0007800000 */
[----:B------:R-:W0:Y:S02]  /*02d0*/  SHFL.DOWN PT, R4, R3, 0x8, 0x1f ;  /* 0x09001f0003047f89 */ /* 0x000e2400000e0000 */
[----:B0-----:R-:W-:-:S05]  /*02e0*/  FMNMX R4, R3, R4, !PT ;  /* 0x0000000403047209 */ /* 0x001fca0007800000 */
[----:B------:R-:W0:Y:S02]  /*02f0*/  SHFL.DOWN PT, R5, R4, 0x4, 0x1f ;  /* 0x08801f0004057f89 */ /* 0x000e2400000e0000 */
[----:B0-----:R-:W-:-:S05]  /*0300*/  FMNMX R5, R4, R5, !PT ;  /* 0x0000000504057209 */ /* 0x001fca0007800000 */
[----:B------:R-:W0:Y:S02]  /*0310*/  SHFL.DOWN PT, R6, R5, 0x2, 0x1f ;  /* 0x08401f0005067f89 */ /* 0x000e2400000e0000 */
[----:B0-----:R-:W-:-:S05]  /*0320*/  FMNMX R6, R5, R6, !PT ;  /* 0x0000000605067209 */ /* 0x001fca0007800000 */
[----:B------:R0:W1:Y:S01]  /*0330*/  SHFL.DOWN PT, R7, R6, 0x1, 0x1f ;  /* 0x08201f0006077f89 */ /* 0x00006200000e0000 */
[----:B------:R-:W-:Y:S05]  /*0340*/  @P0 EXIT ;  /* 0x000000000000094d */ /* 0x000fea0003800000 */
[----:B------:R-:W2:Y:S02]  /*0350*/  LDC.64 R2, c[0x0][0x388] ;  /* 0x0000e200ff027b82 */ /* 0x000ea40000000a00 */
[----:B--2---:R2:W5:Y:S01]  /*0360*/  LDG.E R4, desc[UR4][R2.64] ;  /* 0x0000000402047981 */ /* 0x004562000c1e1900 */
[----:B-1----:R-:W-:-:S07]  /*0370*/  FMNMX R7, R6, R7, !PT ;  /* 0x0000000706077209 */ /* 0x002fce0007800000 */
.L_x_0:
[----:B-----5:R-:W-:Y:S01]  /*0380*/  FMNMX R5, R7, R4, !PT ;  /* 0x0000000407057209 */ /* 0x020fe20007800000 */
[----:B------:R-:W-:Y:S05]  /*0390*/  YIELD ;  /* 0x0000000000007946 */ /* 0x000fea0003800000 */
[----:B------:R-:W3:Y:S02]  /*03a0*/  ATOMG.E.CAS.STRONG.GPU PT, R5, [R2], R4, R5 ;  /* 0x00000004020573a9 */ /* 0x000ee400001ee105 */
[----:B---3--:R-:W-:Y:S01]  /*03b0*/  ISETP.NE.AND P0, PT, R4, R5, PT ;  /* 0x000000050400720c */ /* 0x008fe20003f05270 */
[----:B------:R-:W-:-:S12]  /*03c0*/  IMAD.MOV.U32 R4, RZ, RZ, R5 ;  /* 0x000000ffff047224 */ /* 0x000fd800078e0005 */
[----:B------:R-:W-:Y:S05]  /*03d0*/  @P0 BRA `(.L_x_0) ;  /* 0xfffffffc00e80947 */ /* 0x000fea000383ffff */
[----:B------:R-:W-:Y:S05]  /*03e0*/  EXIT ;  /* 0x000000000000794d */ /* 0x000fea0003800000 */
.L_x_1:
[----:B------:R-:W-:-:S00]  /*03f0*/  BRA `(.L_x_1) ;  /* 0xfffffffc00fc7947 */ /* 0x000fc0000383ffff */
[----:B------:R-:W-:-:S00]  /*0400*/  NOP ;  /* 0x0000000000007918 */ /* 0x000fc00000000000 */
[----:B------:R-:W-:-:S00]  /*0410*/  NOP ;  /* 0x0000000000007918 */ /* 0x000fc00000000000 */
[----:B------:R-:W-:-:S00]  /*0420*/  NOP ;  /* 0x0000000000007918 */ /* 0x000fc00000000000 */
[----:B------:R-:W-:-:S00]  /*0430*/  NOP ;  /* 0x0000000000007918 */ /* 0x000fc00000000000 */
[----:B------:R-:W-:-:S00]  /*0440*/  NOP ;  /* 0x0000000000007918 */ /* 0x000fc00000000000 */
[----:B------:R-:W-:-:S00]  /*0450*/  NOP ;  /* 0x0000000000007918 */ /* 0x000fc00000000000 */
[----:B------:R-:W-:-:S00]  /*0460*/  NOP ;  /* 0x0000000000007918 */ /* 0x000fc00000000000 */
[----:B------:R-:W-:-:S00]  /*0470*/  NOP ;  /* 0x0000000000007918 */ /* 0x000fc00000000000 */
.L_x_2:


//--------------------- .nv.shared._Z10max_kernelPfS_i --------------------------
	.section	.nv.shared._Z10max_kernelPfS_i,"aw",@nobits
	.sectionflags	@""
	.align	4
.nv.shared._Z10max_kernelPfS_i:
	.zero		1152


//--------------------- .nv.shared.reserved.0     --------------------------
	.section	.nv.shared.reserved.0,"aw",@nobits
	.weak		__nv_reservedSMEM_offset_0_alias
	.size		__nv_reservedSMEM_offset_0_alias, 0, 64
	.other		__nv_reservedSMEM_offset_0_alias,@"STO_CUDA_RESERVED_SHARED STV_DEFAULT"
__nv_reservedSMEM_offset_0_alias:
	.zero		0
	.zero		64


//--------------------- .nv.constant0._Z10max_kernelPfS_i --------------------------
	.section	.nv.constant0._Z10max_kernelPfS_i,"a",@progbits
	.sectionflags	@""
	.align	4
.nv.constant0._Z10max_kernelPfS_i:
	.zero		916


//--------------------- SYMBOLS --------------------------

	.type		.nv.reservedSmem.offset0,@object
	.size		.nv.reservedSmem.offset0,0x4
	.type		.nv.reservedSmem.cap,@object
	.size		.nv.reservedSmem.cap,0x4
